//
// Generated by NVIDIA NVVM Compiler
//
// Compiler Build ID: CL-36424714
// Cuda compilation tools, release 13.0, V13.0.88
// Based on NVVM 20.0.0
//

.version 9.0
.target sm_100
.address_size 64

	// .globl	vbt_cuda_probe

.visible .entry vbt_cuda_probe()
{


	ret;

}


// ===== COMPILED SASS (sm_100) =====

	.target	sm_100

	.elftype	@"ET_EXEC"


//--------------------- .note.nv.tkinfo           --------------------------
	.section	.note.nv.tkinfo,"",@"SHT_NOTE"
	.sectionflags	@"SHF_NOTE_NV_TKINFO"
	.tkinfo
        /*0018*/ 	.word	0x00000002
        /*0030*/ 	.string	""
        /*0030*/ 	.string	"ptxas"
        /*0030*/ 	.string	"Cuda compilation tools, release 13.0, V13.0.88"
        /*0030*/ 	.string	"Build cuda_13.0.r13.0/compiler.36424714_0"
        /*0030*/ 	.string	"-arch sm_100 -m 64 "



//--------------------- .note.nv.cuinfo           --------------------------
	.section	.note.nv.cuinfo,"",@"SHT_NOTE"
	.sectionflags	@"SHF_NOTE_NV_CUINFO"
        /*0018*/ 	.short	0x0002
        /*001a*/ 	.short	0x0064
        /*001c*/ 	.short	0x0082
	.zero		2


//--------------------- .nv.info                  --------------------------
	.section	.nv.info,"",@"SHT_CUDA_INFO"
	.align	4


	//----- nvinfo : EIATTR_REGCOUNT
	.align		4
        /*0000*/ 	.byte	0x04, 0x2f
        /*0002*/ 	.short	(.L_1 - .L_0)
	.align		4
.L_0:
        /*0004*/ 	.word	index@(vbt_cuda_probe)
        /*0008*/ 	.word	0x00000004


	//----- nvinfo : EIATTR_FRAME_SIZE
	.align		4
.L_1:
        /*000c*/ 	.byte	0x04, 0x11
        /*000e*/ 	.short	(.L_3 - .L_2)
	.align		4
.L_2:
        /*0010*/ 	.word	index@(vbt_cuda_probe)
        /*0014*/ 	.word	0x00000000


	//----- nvinfo : EIATTR_MIN_STACK_SIZE
	.align		4
.L_3:
        /*0018*/ 	.byte	0x04, 0x12
        /*001a*/ 	.short	(.L_5 - .L_4)
	.align		4
.L_4:
        /*001c*/ 	.word	index@(vbt_cuda_probe)
        /*0020*/ 	.word	0x00000000
.L_5:


//--------------------- .nv.compat                --------------------------
	.section	.nv.compat,"",@"SHT_CUDA_COMPAT_INFO"
	.align	4
        /*0000*/ 	.byte	0x02, 0x09, 0x00, 0x00, 0x02, 0x02, 0x01, 0x00, 0x02, 0x05, 0x05, 0x00, 0x03, 0x07, 0x01, 0x01
        /*0010*/ 	.byte	0x02, 0x03, 0x00, 0x00, 0x02, 0x06, 0x01, 0x00, 0x04, 0x0b, 0x08, 0x00, 0x09, 0x00, 0x00, 0x00
        /*0020*/ 	.byte	0x00, 0x00, 0x00, 0x00


//--------------------- .nv.info.vbt_cuda_probe   --------------------------
	.section	.nv.info.vbt_cuda_probe,"",@"SHT_CUDA_INFO"
	.sectionflags	@""
	.align	4


	//----- nvinfo : EIATTR_CUDA_API_VERSION
	.align		4
        /*0000*/ 	.byte	0x04, 0x37
        /*0002*/ 	.short	(.L_7 - .L_6)
.L_6:
        /*0004*/ 	.word	0x00000082


	//----- nvinfo : EIATTR_SPARSE_MMA_MASK
	.align		4
.L_7:
        /*0008*/ 	.byte	0x03, 0x50
        /*000a*/ 	.short	0x0000


	//----- nvinfo : EIATTR_MAXREG_COUNT
	.align		4
        /*000c*/ 	.byte	0x03, 0x1b
        /*000e*/ 	.short	0x00ff


	//----- nvinfo : EIATTR_MERCURY_ISA_VERSION
	.align		4
        /*0010*/ 	.byte	0x03, 0x5f
        /*0012*/ 	.short	0x0101


	//----- nvinfo : EIATTR_VRC_CTA_INIT_COUNT
	.align		4
        /*0014*/ 	.byte	0x02, 0x4a
	.zero		1
	.zero		1


	//----- nvinfo : EIATTR_EXIT_INSTR_OFFSETS
	.align		4
        /*0018*/ 	.byte	0x04, 0x1c
        /*001a*/ 	.short	(.L_9 - .L_8)


	//   ....[0]....
.L_8:
        /*001c*/ 	.word	0x00000010


	//----- nvinfo : EIATTR_SW_WAR
	.align		4
.L_9:
        /*0020*/ 	.byte	0x04, 0x36
        /*0022*/ 	.short	(.L_11 - .L_10)
.L_10:
        /*0024*/ 	.word	0x00000008
.L_11:


//--------------------- .nv.callgraph             --------------------------
	.section	.nv.callgraph,"",@"SHT_CUDA_CALLGRAPH"
	.align	4
	.sectionentsize	8
	.align		4
        /*0000*/ 	.word	0x00000000
	.align		4
        /*0004*/ 	.word	0xffffffff
	.align		4
        /*0008*/ 	.word	0x00000000
	.align		4
        /*000c*/ 	.word	0xfffffffe
	.align		4
        /*0010*/ 	.word	0x00000000
	.align		4
        /*0014*/ 	.word	0xfffffffd
	.align		4
        /*0018*/ 	.word	0x00000000
	.align		4
        /*001c*/ 	.word	0xfffffffc


//--------------------- .text.vbt_cuda_probe      --------------------------
	.section	.text.vbt_cuda_probe,"ax",@progbits
	.align	128
        .global         vbt_cuda_probe
        .type           vbt_cuda_probe,@function
        .size           vbt_cuda_probe,(.L_x_1 - vbt_cuda_probe)
        .other          vbt_cuda_probe,@"STO_CUDA_ENTRY STV_DEFAULT"
vbt_cuda_probe:
.text.vbt_cuda_probe:
[----:B------:R-:W-:Y:S01]  /*0000*/  LDC R1, c[0x0][0x37c] ;  /* 0x0000df00ff017b82 */ /* 0x000fe20000000800 */
[----:B------:R-:W-:Y:S05]  /*0010*/  EXIT ;  /* 0x000000000000794d */ /* 0x000fea0003800000 */
.L_x_0:
[----:B------:R-:W-:-:S00]  /*0020*/  BRA `(.L_x_0) ;  /* 0xfffffffc00fc7947 */ /* 0x000fc0000383ffff */
[----:B------:R-:W-:-:S00]  /*0030*/  NOP ;  /* 0x0000000000007918 */ /* 0x000fc00000000000 */
        /* <DEDUP_REMOVED lines=12> */
.L_x_1:


//--------------------- .nv.shared.reserved.0     --------------------------
	.section	.nv.shared.reserved.0,"aw",@nobits
	.weak		__nv_reservedSMEM_offset_0_alias
	.size		__nv_reservedSMEM_offset_0_alias, 0, 64
	.other		__nv_reservedSMEM_offset_0_alias,@"STO_CUDA_RESERVED_SHARED STV_DEFAULT"
__nv_reservedSMEM_offset_0_alias:
	.zero		0
	.zero		64


//--------------------- .nv.constant0.vbt_cuda_probe --------------------------
	.section	.nv.constant0.vbt_cuda_probe,"a",@progbits
	.sectionflags	@""
	.align	4
.nv.constant0.vbt_cuda_probe:
	.zero		896


//--------------------- SYMBOLS --------------------------

	.type		.nv.reservedSmem.offset0,@object
	.size		.nv.reservedSmem.offset0,0x4
